//
// Generated by NVIDIA NVVM Compiler
//
// Compiler Build ID: CL-36424714
// Cuda compilation tools, release 13.0, V13.0.88
// Based on NVVM 20.0.0
//

.version 9.0
.target sm_100
.address_size 64

	// .globl	_Z5printPfi
.extern .func  (.param .b32 func_retval0) vprintf
(
	.param .b64 vprintf_param_0,
	.param .b64 vprintf_param_1
)
;
.global .align 1 .b8 $str[7] = {37, 54, 46, 50, 102, 32};
.global .align 1 .b8 $str$1[2] = {10};

.visible .entry _Z5printPfi(
	.param .u64 .ptr .align 1 _Z5printPfi_param_0,
	.param .u32 _Z5printPfi_param_1
)
{
	.local .align 8 .b8 	__local_depot0[8];
	.reg .b64 	%SP;
	.reg .b64 	%SPL;
	.reg .pred 	%p<3>;
	.reg .b32 	%r<50>;
	.reg .b32 	%f<17>;
	.reg .b64 	%rd<13>;
	.reg .b64 	%fd<17>;

	mov.u64 	%SPL, __local_depot0;
	cvta.local.u64 	%SP, %SPL;
	ld.param.u64 	%rd3, [_Z5printPfi_param_0];
	ld.param.u32 	%r10, [_Z5printPfi_param_1];
	cvta.to.global.u64 	%rd4, %rd3;
	add.u64 	%rd5, %SP, 0;
	add.u64 	%rd1, %SPL, 0;
	mul.lo.s32 	%r1, %r10, 327680;
	add.s64 	%rd2, %rd4, 32;
	mov.b32 	%r47, 0;
	mov.u64 	%rd8, $str;
	mov.u64 	%rd11, $str$1;
$L__BB0_1:
	shl.b32 	%r12, %r47, 9;
	add.s32 	%r48, %r12, %r1;
	mov.b32 	%r49, 0;
$L__BB0_2:
	mul.wide.s32 	%rd6, %r48, 4;
	add.s64 	%rd7, %rd2, %rd6;
	ld.global.f32 	%f1, [%rd7+-32];
	cvt.f64.f32 	%fd1, %f1;
	st.local.f64 	[%rd1], %fd1;
	cvta.global.u64 	%rd9, %rd8;
	{ // callseq 0, 0
	.param .b64 param0;
	st.param.b64 	[param0], %rd9;
	.param .b64 param1;
	st.param.b64 	[param1], %rd5;
	.param .b32 retval0;
	call.uni (retval0), 
	vprintf, 
	(
	param0, 
	param1
	);
	ld.param.b32 	%r13, [retval0];
	} // callseq 0
	ld.global.f32 	%f2, [%rd7+-28];
	cvt.f64.f32 	%fd2, %f2;
	st.local.f64 	[%rd1], %fd2;
	{ // callseq 1, 0
	.param .b64 param0;
	st.param.b64 	[param0], %rd9;
	.param .b64 param1;
	st.param.b64 	[param1], %rd5;
	.param .b32 retval0;
	call.uni (retval0), 
	vprintf, 
	(
	param0, 
	param1
	);
	ld.param.b32 	%r15, [retval0];
	} // callseq 1
	ld.global.f32 	%f3, [%rd7+-24];
	cvt.f64.f32 	%fd3, %f3;
	st.local.f64 	[%rd1], %fd3;
	{ // callseq 2, 0
	.param .b64 param0;
	st.param.b64 	[param0], %rd9;
	.param .b64 param1;
	st.param.b64 	[param1], %rd5;
	.param .b32 retval0;
	call.uni (retval0), 
	vprintf, 
	(
	param0, 
	param1
	);
	ld.param.b32 	%r17, [retval0];
	} // callseq 2
	ld.global.f32 	%f4, [%rd7+-20];
	cvt.f64.f32 	%fd4, %f4;
	st.local.f64 	[%rd1], %fd4;
	{ // callseq 3, 0
	.param .b64 param0;
	st.param.b64 	[param0], %rd9;
	.param .b64 param1;
	st.param.b64 	[param1], %rd5;
	.param .b32 retval0;
	call.uni (retval0), 
	vprintf, 
	(
	param0, 
	param1
	);
	ld.param.b32 	%r19, [retval0];
	} // callseq 3
	ld.global.f32 	%f5, [%rd7+-16];
	cvt.f64.f32 	%fd5, %f5;
	st.local.f64 	[%rd1], %fd5;
	{ // callseq 4, 0
	.param .b64 param0;
	st.param.b64 	[param0], %rd9;
	.param .b64 param1;
	st.param.b64 	[param1], %rd5;
	.param .b32 retval0;
	call.uni (retval0), 
	vprintf, 
	(
	param0, 
	param1
	);
	ld.param.b32 	%r21, [retval0];
	} // callseq 4
	ld.global.f32 	%f6, [%rd7+-12];
	cvt.f64.f32 	%fd6, %f6;
	st.local.f64 	[%rd1], %fd6;
	{ // callseq 5, 0
	.param .b64 param0;
	st.param.b64 	[param0], %rd9;
	.param .b64 param1;
	st.param.b64 	[param1], %rd5;
	.param .b32 retval0;
	call.uni (retval0), 
	vprintf, 
	(
	param0, 
	param1
	);
	ld.param.b32 	%r23, [retval0];
	} // callseq 5
	ld.global.f32 	%f7, [%rd7+-8];
	cvt.f64.f32 	%fd7, %f7;
	st.local.f64 	[%rd1], %fd7;
	{ // callseq 6, 0
	.param .b64 param0;
	st.param.b64 	[param0], %rd9;
	.param .b64 param1;
	st.param.b64 	[param1], %rd5;
	.param .b32 retval0;
	call.uni (retval0), 
	vprintf, 
	(
	param0, 
	param1
	);
	ld.param.b32 	%r25, [retval0];
	} // callseq 6
	ld.global.f32 	%f8, [%rd7+-4];
	cvt.f64.f32 	%fd8, %f8;
	st.local.f64 	[%rd1], %fd8;
	{ // callseq 7, 0
	.param .b64 param0;
	st.param.b64 	[param0], %rd9;
	.param .b64 param1;
	st.param.b64 	[param1], %rd5;
	.param .b32 retval0;
	call.uni (retval0), 
	vprintf, 
	(
	param0, 
	param1
	);
	ld.param.b32 	%r27, [retval0];
	} // callseq 7
	ld.global.f32 	%f9, [%rd7];
	cvt.f64.f32 	%fd9, %f9;
	st.local.f64 	[%rd1], %fd9;
	{ // callseq 8, 0
	.param .b64 param0;
	st.param.b64 	[param0], %rd9;
	.param .b64 param1;
	st.param.b64 	[param1], %rd5;
	.param .b32 retval0;
	call.uni (retval0), 
	vprintf, 
	(
	param0, 
	param1
	);
	ld.param.b32 	%r29, [retval0];
	} // callseq 8
	ld.global.f32 	%f10, [%rd7+4];
	cvt.f64.f32 	%fd10, %f10;
	st.local.f64 	[%rd1], %fd10;
	{ // callseq 9, 0
	.param .b64 param0;
	st.param.b64 	[param0], %rd9;
	.param .b64 param1;
	st.param.b64 	[param1], %rd5;
	.param .b32 retval0;
	call.uni (retval0), 
	vprintf, 
	(
	param0, 
	param1
	);
	ld.param.b32 	%r31, [retval0];
	} // callseq 9
	ld.global.f32 	%f11, [%rd7+8];
	cvt.f64.f32 	%fd11, %f11;
	st.local.f64 	[%rd1], %fd11;
	{ // callseq 10, 0
	.param .b64 param0;
	st.param.b64 	[param0], %rd9;
	.param .b64 param1;
	st.param.b64 	[param1], %rd5;
	.param .b32 retval0;
	call.uni (retval0), 
	vprintf, 
	(
	param0, 
	param1
	);
	ld.param.b32 	%r33, [retval0];
	} // callseq 10
	ld.global.f32 	%f12, [%rd7+12];
	cvt.f64.f32 	%fd12, %f12;
	st.local.f64 	[%rd1], %fd12;
	{ // callseq 11, 0
	.param .b64 param0;
	st.param.b64 	[param0], %rd9;
	.param .b64 param1;
	st.param.b64 	[param1], %rd5;
	.param .b32 retval0;
	call.uni (retval0), 
	vprintf, 
	(
	param0, 
	param1
	);
	ld.param.b32 	%r35, [retval0];
	} // callseq 11
	ld.global.f32 	%f13, [%rd7+16];
	cvt.f64.f32 	%fd13, %f13;
	st.local.f64 	[%rd1], %fd13;
	{ // callseq 12, 0
	.param .b64 param0;
	st.param.b64 	[param0], %rd9;
	.param .b64 param1;
	st.param.b64 	[param1], %rd5;
	.param .b32 retval0;
	call.uni (retval0), 
	vprintf, 
	(
	param0, 
	param1
	);
	ld.param.b32 	%r37, [retval0];
	} // callseq 12
	ld.global.f32 	%f14, [%rd7+20];
	cvt.f64.f32 	%fd14, %f14;
	st.local.f64 	[%rd1], %fd14;
	{ // callseq 13, 0
	.param .b64 param0;
	st.param.b64 	[param0], %rd9;
	.param .b64 param1;
	st.param.b64 	[param1], %rd5;
	.param .b32 retval0;
	call.uni (retval0), 
	vprintf, 
	(
	param0, 
	param1
	);
	ld.param.b32 	%r39, [retval0];
	} // callseq 13
	ld.global.f32 	%f15, [%rd7+24];
	cvt.f64.f32 	%fd15, %f15;
	st.local.f64 	[%rd1], %fd15;
	{ // callseq 14, 0
	.param .b64 param0;
	st.param.b64 	[param0], %rd9;
	.param .b64 param1;
	st.param.b64 	[param1], %rd5;
	.param .b32 retval0;
	call.uni (retval0), 
	vprintf, 
	(
	param0, 
	param1
	);
	ld.param.b32 	%r41, [retval0];
	} // callseq 14
	ld.global.f32 	%f16, [%rd7+28];
	cvt.f64.f32 	%fd16, %f16;
	st.local.f64 	[%rd1], %fd16;
	{ // callseq 15, 0
	.param .b64 param0;
	st.param.b64 	[param0], %rd9;
	.param .b64 param1;
	st.param.b64 	[param1], %rd5;
	.param .b32 retval0;
	call.uni (retval0), 
	vprintf, 
	(
	param0, 
	param1
	);
	ld.param.b32 	%r43, [retval0];
	} // callseq 15
	add.s32 	%r49, %r49, 16;
	add.s32 	%r48, %r48, 16;
	setp.ne.s32 	%p1, %r49, 512;
	@%p1 bra 	$L__BB0_2;
	cvta.global.u64 	%rd12, %rd11;
	{ // callseq 16, 0
	.param .b64 param0;
	st.param.b64 	[param0], %rd12;
	.param .b64 param1;
	st.param.b64 	[param1], 0;
	.param .b32 retval0;
	call.uni (retval0), 
	vprintf, 
	(
	param0, 
	param1
	);
	ld.param.b32 	%r45, [retval0];
	} // callseq 16
	add.s32 	%r47, %r47, 1;
	setp.ne.s32 	%p2, %r47, 640;
	@%p2 bra 	$L__BB0_1;
	ret;

}
	// .globl	_Z6inidatPfi
.visible .entry _Z6inidatPfi(
	.param .u64 .ptr .align 1 _Z6inidatPfi_param_0,
	.param .u32 _Z6inidatPfi_param_1
)
{
	.reg .pred 	%p<4>;
	.reg .b32 	%r<19>;
	.reg .b32 	%f<2>;
	.reg .b64 	%rd<5>;

	ld.param.u64 	%rd1, [_Z6inidatPfi_param_0];
	ld.param.u32 	%r3, [_Z6inidatPfi_param_1];
	mov.u32 	%r4, %ctaid.x;
	mov.u32 	%r5, %ntid.x;
	mov.u32 	%r6, %tid.x;
	mad.lo.s32 	%r1, %r4, %r5, %r6;
	mov.u32 	%r7, %ctaid.y;
	mov.u32 	%r8, %ntid.y;
	mov.u32 	%r9, %tid.y;
	mad.lo.s32 	%r10, %r7, %r8, %r9;
	setp.gt.u32 	%p1, %r1, 639;
	setp.gt.u32 	%p2, %r10, 511;
	or.pred  	%p3, %p1, %p2;
	@%p3 bra 	$L__BB1_2;
	cvta.to.global.u64 	%rd2, %rd1;
	sub.s32 	%r11, 639, %r1;
	sub.s32 	%r12, 511, %r10;
	mul.lo.s32 	%r13, %r10, %r1;
	mul.lo.s32 	%r14, %r13, %r11;
	mul.lo.s32 	%r15, %r14, %r12;
	cvt.rn.f32.u32 	%f1, %r15;
	shl.b32 	%r16, %r1, 9;
	add.s32 	%r17, %r16, %r10;
	mad.lo.s32 	%r18, %r3, 327680, %r17;
	mul.wide.s32 	%rd3, %r18, 4;
	add.s64 	%rd4, %rd2, %rd3;
	st.global.f32 	[%rd4], %f1;
$L__BB1_2:
	ret;

}
	// .globl	_Z6updatePfi
.visible .entry _Z6updatePfi(
	.param .u64 .ptr .align 1 _Z6updatePfi_param_0,
	.param .u32 _Z6updatePfi_param_1
)
{
	.reg .pred 	%p<4>;
	.reg .b32 	%r<18>;
	.reg .b32 	%f<9>;
	.reg .b64 	%rd<7>;
	.reg .b64 	%fd<9>;

	ld.param.u64 	%rd1, [_Z6updatePfi_param_0];
	ld.param.u32 	%r3, [_Z6updatePfi_param_1];
	mov.u32 	%r4, %ctaid.x;
	mov.u32 	%r5, %ntid.x;
	mov.u32 	%r6, %tid.x;
	mad.lo.s32 	%r1, %r4, %r5, %r6;
	mov.u32 	%r7, %ctaid.y;
	mov.u32 	%r8, %ntid.y;
	mov.u32 	%r9, %tid.y;
	mad.lo.s32 	%r10, %r7, %r8, %r9;
	add.s32 	%r11, %r1, -1;
	setp.gt.u32 	%p1, %r11, 637;
	add.s32 	%r12, %r10, -1;
	setp.gt.u32 	%p2, %r12, 509;
	or.pred  	%p3, %p1, %p2;
	@%p3 bra 	$L__BB2_2;
	cvta.to.global.u64 	%rd2, %rd1;
	shl.b32 	%r13, %r1, 9;
	add.s32 	%r14, %r13, %r10;
	mad.lo.s32 	%r15, %r3, 327680, %r14;
	mul.wide.s32 	%rd3, %r15, 4;
	add.s64 	%rd4, %rd2, %rd3;
	ld.global.f32 	%f1, [%rd4];
	cvt.f64.f32 	%fd1, %f1;
	ld.global.f32 	%f2, [%rd4+2048];
	ld.global.f32 	%f3, [%rd4+-2048];
	add.f32 	%f4, %f2, %f3;
	cvt.f64.f32 	%fd2, %f4;
	add.f64 	%fd3, %fd1, %fd1;
	sub.f64 	%fd4, %fd2, %fd3;
	fma.rn.f64 	%fd5, %fd4, 0d3FB999999999999A, %fd1;
	ld.global.f32 	%f5, [%rd4+4];
	ld.global.f32 	%f6, [%rd4+-4];
	add.f32 	%f7, %f5, %f6;
	cvt.f64.f32 	%fd6, %f7;
	sub.f64 	%fd7, %fd6, %fd3;
	fma.rn.f64 	%fd8, %fd7, 0d3FB999999999999A, %fd5;
	cvt.rn.f32.f64 	%f8, %fd8;
	sub.s32 	%r16, 1, %r3;
	mad.lo.s32 	%r17, %r16, 327680, %r14;
	mul.wide.s32 	%rd5, %r17, 4;
	add.s64 	%rd6, %rd2, %rd5;
	st.global.f32 	[%rd6], %f8;
$L__BB2_2:
	ret;

}


// ===== COMPILED SASS (sm_100) =====

	.target	sm_100

	.elftype	@"ET_EXEC"


//--------------------- .note.nv.tkinfo           --------------------------
	.section	.note.nv.tkinfo,"",@"SHT_NOTE"
	.sectionflags	@"SHF_NOTE_NV_TKINFO"
	.tkinfo
        /*0018*/ 	.word	0x00000002
        /*0030*/ 	.string	""
        /*0030*/ 	.string	"ptxas"
        /*0030*/ 	.string	"Cuda compilation tools, release 13.0, V13.0.88"
        /*0030*/ 	.string	"Build cuda_13.0.r13.0/compiler.36424714_0"
        /*0030*/ 	.string	"-arch sm_100 -m 64 "



//--------------------- .note.nv.cuinfo           --------------------------
	.section	.note.nv.cuinfo,"",@"SHT_NOTE"
	.sectionflags	@"SHF_NOTE_NV_CUINFO"
        /*0018*/ 	.short	0x0002
        /*001a*/ 	.short	0x0064
        /*001c*/ 	.short	0x0082
	.zero		2


//--------------------- .nv.info                  --------------------------
	.section	.nv.info,"",@"SHT_CUDA_INFO"
	.align	4


	//----- nvinfo : EIATTR_REGCOUNT
	.align		4
        /*0000*/ 	.byte	0x04, 0x2f
        /*0002*/ 	.short	(.L_3 - .L_2)
	.align		4
.L_2:
        /*0004*/ 	.word	index@(_Z5printPfi)
        /*0008*/ 	.word	0x0000001d


	//----- nvinfo : EIATTR_FRAME_SIZE
	.align		4
.L_3:
        /*000c*/ 	.byte	0x04, 0x11
        /*000e*/ 	.short	(.L_5 - .L_4)
	.align		4
.L_4:
        /*0010*/ 	.word	index@(_Z5printPfi)
        /*0014*/ 	.word	0x00000008


	//----- nvinfo : EIATTR_REGCOUNT
	.align		4
.L_5:
        /*0018*/ 	.byte	0x04, 0x2f
        /*001a*/ 	.short	(.L_7 - .L_6)
	.align		4
.L_6:
        /*001c*/ 	.word	index@(_Z6inidatPfi)
        /*0020*/ 	.word	0x0000000c


	//----- nvinfo : EIATTR_FRAME_SIZE
	.align		4
.L_7:
        /*0024*/ 	.byte	0x04, 0x11
        /*0026*/ 	.short	(.L_9 - .L_8)
	.align		4
.L_8:
        /*0028*/ 	.word	index@(_Z6inidatPfi)
        /*002c*/ 	.word	0x00000000


	//----- nvinfo : EIATTR_REGCOUNT
	.align		4
.L_9:
        /*0030*/ 	.byte	0x04, 0x2f
        /*0032*/ 	.short	(.L_11 - .L_10)
	.align		4
.L_10:
        /*0034*/ 	.word	index@(_Z6updatePfi)
        /*0038*/ 	.word	0x00000013


	//----- nvinfo : EIATTR_FRAME_SIZE
	.align		4
.L_11:
        /*003c*/ 	.byte	0x04, 0x11
        /*003e*/ 	.short	(.L_13 - .L_12)
	.align		4
.L_12:
        /*0040*/ 	.word	index@(_Z6updatePfi)
        /*0044*/ 	.word	0x00000000


	//----- nvinfo : EIATTR_MIN_STACK_SIZE
	.align		4
.L_13:
        /*0048*/ 	.byte	0x04, 0x12
        /*004a*/ 	.short	(.L_15 - .L_14)
	.align		4
.L_14:
        /*004c*/ 	.word	index@(_Z6updatePfi)
        /*0050*/ 	.word	0x00000000


	//----- nvinfo : EIATTR_MIN_STACK_SIZE
	.align		4
.L_15:
        /*0054*/ 	.byte	0x04, 0x12
        /*0056*/ 	.short	(.L_17 - .L_16)
	.align		4
.L_16:
        /*0058*/ 	.word	index@(_Z6inidatPfi)
        /*005c*/ 	.word	0x00000000


	//----- nvinfo : EIATTR_MIN_STACK_SIZE
	.align		4
.L_17:
        /*0060*/ 	.byte	0x04, 0x12
        /*0062*/ 	.short	(.L_19 - .L_18)
	.align		4
.L_18:
        /*0064*/ 	.word	index@(_Z5printPfi)
        /*0068*/ 	.word	0x00000008
.L_19:


//--------------------- .nv.compat                --------------------------
	.section	.nv.compat,"",@"SHT_CUDA_COMPAT_INFO"
	.align	4
        /*0000*/ 	.byte	0x02, 0x09, 0x00, 0x00, 0x02, 0x02, 0x01, 0x00, 0x02, 0x05, 0x05, 0x00, 0x03, 0x07, 0x01, 0x01
        /*0010*/ 	.byte	0x02, 0x03, 0x00, 0x00, 0x02, 0x06, 0x01, 0x00, 0x04, 0x0b, 0x08, 0x00, 0x01, 0x00, 0x00, 0x00
        /*0020*/ 	.byte	0x00, 0x00, 0x00, 0x00


//--------------------- .nv.info._Z6updatePfi     --------------------------
	.section	.nv.info._Z6updatePfi,"",@"SHT_CUDA_INFO"
	.sectionflags	@""
	.align	4


	//----- nvinfo : EIATTR_CUDA_API_VERSION
	.align		4
        /*0000*/ 	.byte	0x04, 0x37
        /*0002*/ 	.short	(.L_21 - .L_20)
.L_20:
        /*0004*/ 	.word	0x00000082


	//----- nvinfo : EIATTR_KPARAM_INFO
	.align		4
.L_21:
        /*0008*/ 	.byte	0x04, 0x17
        /*000a*/ 	.short	(.L_23 - .L_22)
.L_22:
        /*000c*/ 	.word	0x00000000
        /*0010*/ 	.short	0x0001
        /*0012*/ 	.short	0x0008
        /*0014*/ 	.byte	0x00, 0xf0, 0x11, 0x00


	//----- nvinfo : EIATTR_KPARAM_INFO
	.align		4
.L_23:
        /*0018*/ 	.byte	0x04, 0x17
        /*001a*/ 	.short	(.L_25 - .L_24)
.L_24:
        /*001c*/ 	.word	0x00000000
        /*0020*/ 	.short	0x0000
        /*0022*/ 	.short	0x0000
        /*0024*/ 	.byte	0x00, 0xf5, 0x21, 0x00


	//----- nvinfo : EIATTR_SPARSE_MMA_MASK
	.align		4
.L_25:
        /*0028*/ 	.byte	0x03, 0x50
        /*002a*/ 	.short	0x0000


	//----- nvinfo : EIATTR_MAXREG_COUNT
	.align		4
        /*002c*/ 	.byte	0x03, 0x1b
        /*002e*/ 	.short	0x00ff


	//----- nvinfo : EIATTR_MERCURY_ISA_VERSION
	.align		4
        /*0030*/ 	.byte	0x03, 0x5f
        /*0032*/ 	.short	0x0101


	//----- nvinfo : EIATTR_VRC_CTA_INIT_COUNT
	.align		4
        /*0034*/ 	.byte	0x02, 0x4a
	.zero		1
	.zero		1


	//----- nvinfo : EIATTR_EXIT_INSTR_OFFSETS
	.align		4
        /*0038*/ 	.byte	0x04, 0x1c
        /*003a*/ 	.short	(.L_27 - .L_26)


	//   ....[0]....
.L_26:
        /*003c*/ 	.word	0x000000d0


	//   ....[1]....
        /*0040*/ 	.word	0x000002a0


	//----- nvinfo : EIATTR_CBANK_PARAM_SIZE
	.align		4
.L_27:
        /*0044*/ 	.byte	0x03, 0x19
        /*0046*/ 	.short	0x000c


	//----- nvinfo : EIATTR_PARAM_CBANK
	.align		4
        /*0048*/ 	.byte	0x04, 0x0a
        /*004a*/ 	.short	(.L_29 - .L_28)
	.align		4
.L_28:
        /*004c*/ 	.word	index@(.nv.constant0._Z6updatePfi)
        /*0050*/ 	.short	0x0380
        /*0052*/ 	.short	0x000c


	//----- nvinfo : EIATTR_SW_WAR
	.align		4
.L_29:
        /*0054*/ 	.byte	0x04, 0x36
        /*0056*/ 	.short	(.L_31 - .L_30)
.L_30:
        /*0058*/ 	.word	0x00000008
.L_31:


//--------------------- .nv.info._Z6inidatPfi     --------------------------
	.section	.nv.info._Z6inidatPfi,"",@"SHT_CUDA_INFO"
	.sectionflags	@""
	.align	4


	//----- nvinfo : EIATTR_CUDA_API_VERSION
	.align		4
        /*0000*/ 	.byte	0x04, 0x37
        /*0002*/ 	.short	(.L_33 - .L_32)
.L_32:
        /*0004*/ 	.word	0x00000082


	//----- nvinfo : EIATTR_KPARAM_INFO
	.align		4
.L_33:
        /*0008*/ 	.byte	0x04, 0x17
        /*000a*/ 	.short	(.L_35 - .L_34)
.L_34:
        /*000c*/ 	.word	0x00000000
        /*0010*/ 	.short	0x0001
        /*0012*/ 	.short	0x0008
        /*0014*/ 	.byte	0x00, 0xf0, 0x11, 0x00


	//----- nvinfo : EIATTR_KPARAM_INFO
	.align		4
.L_35:
        /*0018*/ 	.byte	0x04, 0x17
        /*001a*/ 	.short	(.L_37 - .L_36)
.L_36:
        /*001c*/ 	.word	0x00000000
        /*0020*/ 	.short	0x0000
        /*0022*/ 	.short	0x0000
        /*0024*/ 	.byte	0x00, 0xf5, 0x21, 0x00


	//----- nvinfo : EIATTR_SPARSE_MMA_MASK
	.align		4
.L_37:
        /*0028*/ 	.byte	0x03, 0x50
        /*002a*/ 	.short	0x0000


	//----- nvinfo : EIATTR_MAXREG_COUNT
	.align		4
        /*002c*/ 	.byte	0x03, 0x1b
        /*002e*/ 	.short	0x00ff


	//----- nvinfo : EIATTR_MERCURY_ISA_VERSION
	.align		4
        /*0030*/ 	.byte	0x03, 0x5f
        /*0032*/ 	.short	0x0101


	//----- nvinfo : EIATTR_VRC_CTA_INIT_COUNT
	.align		4
        /*0034*/ 	.byte	0x02, 0x4a
	.zero		1
	.zero		1


	//----- nvinfo : EIATTR_EXIT_INSTR_OFFSETS
	.align		4
        /*0038*/ 	.byte	0x04, 0x1c
        /*003a*/ 	.short	(.L_39 - .L_38)


	//   ....[0]....
.L_38:
        /*003c*/ 	.word	0x000000b0


	//   ....[1]....
        /*0040*/ 	.word	0x00000190


	//----- nvinfo : EIATTR_CBANK_PARAM_SIZE
	.align		4
.L_39:
        /*0044*/ 	.byte	0x03, 0x19
        /*0046*/ 	.short	0x000c


	//----- nvinfo : EIATTR_PARAM_CBANK
	.align		4
        /*0048*/ 	.byte	0x04, 0x0a
        /*004a*/ 	.short	(.L_41 - .L_40)
	.align		4
.L_40:
        /*004c*/ 	.word	index@(.nv.constant0._Z6inidatPfi)
        /*0050*/ 	.short	0x0380
        /*0052*/ 	.short	0x000c


	//----- nvinfo : EIATTR_SW_WAR
	.align		4
.L_41:
        /*0054*/ 	.byte	0x04, 0x36
        /*0056*/ 	.short	(.L_43 - .L_42)
.L_42:
        /*0058*/ 	.word	0x00000008
.L_43:


//--------------------- .nv.info._Z5printPfi      --------------------------
	.section	.nv.info._Z5printPfi,"",@"SHT_CUDA_INFO"
	.sectionflags	@""
	.align	4


	//----- nvinfo : EIATTR_CUDA_API_VERSION
	.align		4
        /*0000*/ 	.byte	0x04, 0x37
        /*0002*/ 	.short	(.L_45 - .L_44)
.L_44:
        /*0004*/ 	.word	0x00000082


	//----- nvinfo : EIATTR_KPARAM_INFO
	.align		4
.L_45:
        /*0008*/ 	.byte	0x04, 0x17
        /*000a*/ 	.short	(.L_47 - .L_46)
.L_46:
        /*000c*/ 	.word	0x00000000
        /*0010*/ 	.short	0x0001
        /*0012*/ 	.short	0x0008
        /*0014*/ 	.byte	0x00, 0xf0, 0x11, 0x00


	//----- nvinfo : EIATTR_KPARAM_INFO
	.align		4
.L_47:
        /*0018*/ 	.byte	0x04, 0x17
        /*001a*/ 	.short	(.L_49 - .L_48)
.L_48:
        /*001c*/ 	.word	0x00000000
        /*0020*/ 	.short	0x0000
        /*0022*/ 	.short	0x0000
        /*0024*/ 	.byte	0x00, 0xf5, 0x21, 0x00


	//----- nvinfo : EIATTR_SPARSE_MMA_MASK
	.align		4
.L_49:
        /*0028*/ 	.byte	0x03, 0x50
        /*002a*/ 	.short	0x0000


	//----- nvinfo : EIATTR_MAXREG_COUNT
	.align		4
        /*002c*/ 	.byte	0x03, 0x1b
        /*002e*/ 	.short	0x00ff


	//----- nvinfo : EIATTR_EXTERNS
	.align		4
        /*0030*/ 	.byte	0x04, 0x0f
        /*0032*/ 	.short	(.L_51 - .L_50)


	//   ....[0]....
	.align		4
.L_50:
        /*0034*/ 	.word	index@(vprintf)


	//----- nvinfo : EIATTR_MERCURY_ISA_VERSION
	.align		4
.L_51:
        /*0038*/ 	.byte	0x03, 0x5f
        /*003a*/ 	.short	0x0101


	//----- nvinfo : EIATTR_VRC_CTA_INIT_COUNT
	.align		4
        /*003c*/ 	.byte	0x02, 0x4a
	.zero		1
	.zero		1


	//----- nvinfo : EIATTR_SYSCALL_OFFSETS
	.align		4
        /*0040*/ 	.byte	0x04, 0x46
        /*0042*/ 	.short	(.L_53 - .L_52)


	//   ....[0]....
.L_52:
        /*0044*/ 	.word	0x00000240


	//   ....[1]....
        /*0048*/ 	.word	0x00000300


	//   ....[2]....
        /*004c*/ 	.word	0x000003b0


	//   ....[3]....
        /*0050*/ 	.word	0x00000460


	//   ....[4]....
        /*0054*/ 	.word	0x00000510


	//   ....[5]....
        /*0058*/ 	.word	0x000005c0


	//   ....[6]....
        /*005c*/ 	.word	0x00000670


	//   ....[7]....
        /*0060*/ 	.word	0x00000720


	//   ....[8]....
        /*0064*/ 	.word	0x000007d0


	//   ....[9]....
        /*0068*/ 	.word	0x00000880


	//   ....[10]....
        /*006c*/ 	.word	0x00000930


	//   ....[11]....
        /*0070*/ 	.word	0x000009e0


	//   ....[12]....
        /*0074*/ 	.word	0x00000a90


	//   ....[13]....
        /*0078*/ 	.word	0x00000b40


	//   ....[14]....
        /*007c*/ 	.word	0x00000bf0


	//   ....[15]....
        /*0080*/ 	.word	0x00000ca0


	//   ....[16]....
        /*0084*/ 	.word	0x00000d50


	//----- nvinfo : EIATTR_EXIT_INSTR_OFFSETS
	.align		4
.L_53:
        /*0088*/ 	.byte	0x04, 0x1c
        /*008a*/ 	.short	(.L_55 - .L_54)


	//   ....[0]....
.L_54:
        /*008c*/ 	.word	0x00000d80


	//----- nvinfo : EIATTR_CRS_STACK_SIZE
	.align		4
.L_55:
        /*0090*/ 	.byte	0x04, 0x1e
        /*0092*/ 	.short	(.L_57 - .L_56)
.L_56:
        /*0094*/ 	.word	0x00000000


	//----- nvinfo : EIATTR_CBANK_PARAM_SIZE
	.align		4
.L_57:
        /*0098*/ 	.byte	0x03, 0x19
        /*009a*/ 	.short	0x000c


	//----- nvinfo : EIATTR_PARAM_CBANK
	.align		4
        /*009c*/ 	.byte	0x04, 0x0a
        /*009e*/ 	.short	(.L_59 - .L_58)
	.align		4
.L_58:
        /*00a0*/ 	.word	index@(.nv.constant0._Z5printPfi)
        /*00a4*/ 	.short	0x0380
        /*00a6*/ 	.short	0x000c


	//----- nvinfo : EIATTR_SW_WAR
	.align		4
.L_59:
        /*00a8*/ 	.byte	0x04, 0x36
        /*00aa*/ 	.short	(.L_61 - .L_60)
.L_60:
        /*00ac*/ 	.word	0x00000008
.L_61:


//--------------------- .nv.callgraph             --------------------------
	.section	.nv.callgraph,"",@"SHT_CUDA_CALLGRAPH"
	.align	4
	.sectionentsize	8
	.align		4
        /*0000*/ 	.word	0x00000000
	.align		4
        /*0004*/ 	.word	0xffffffff
	.align		4
        /*0008*/ 	.word	index@(_Z5printPfi)
	.align		4
        /*000c*/ 	.word	index@(vprintf)
	.align		4
        /*0010*/ 	.word	0x00000000
	.align		4
        /*0014*/ 	.word	0xfffffffe
	.align		4
        /*0018*/ 	.word	0x00000000
	.align		4
        /*001c*/ 	.word	0xfffffffd
	.align		4
        /*0020*/ 	.word	0x00000000
	.align		4
        /*0024*/ 	.word	0xfffffffc


//--------------------- .nv.constant4             --------------------------
	.section	.nv.constant4,"a",@progbits
	.align	8
	.align		8
.nv.constant4:
        /*0000*/ 	.dword	$str
	.align		8
        /*0008*/ 	.dword	$str$1
	.align		8
        /*0010*/ 	.dword	vprintf


//--------------------- .text._Z6updatePfi        --------------------------
	.section	.text._Z6updatePfi,"ax",@progbits
	.align	128
        .global         _Z6updatePfi
        .type           _Z6updatePfi,@function
        .size           _Z6updatePfi,(.L_x_23 - _Z6updatePfi)
        .other          _Z6updatePfi,@"STO_CUDA_ENTRY STV_DEFAULT"
_Z6updatePfi:
.text._Z6updatePfi:
[----:B------:R-:W-:Y:S01]  /*0000*/  LDC R1, c[0x0][0x37c] ;  /* 0x0000df00ff017b82 */ /* 0x000fe20000000800 */
[----:B------:R-:W0:Y:S07]  /*0010*/  S2R R3, SR_TID.Y ;  /* 0x0000000000037919 */ /* 0x000e2e0000002200 */
[----:B------:R-:W1:Y:S01]  /*0020*/  LDC R5, c[0x0][0x360] ;  /* 0x0000d800ff057b82 */ /* 0x000e620000000800 */
[----:B------:R-:W1:Y:S07]  /*0030*/  S2R R0, SR_TID.X ;  /* 0x0000000000007919 */ /* 0x000e6e0000002100 */
[----:B------:R-:W0:Y:S08]  /*0040*/  S2UR UR5, SR_CTAID.Y ;  /* 0x00000000000579c3 */ /* 0x000e300000002600 */
[----:B------:R-:W0:Y:S08]  /*0050*/  LDC R4, c[0x0][0x364] ;  /* 0x0000d900ff047b82 */ /* 0x000e300000000800 */
[----:B------:R-:W1:Y:S01]  /*0060*/  S2UR UR4, SR_CTAID.X ;  /* 0x00000000000479c3 */ /* 0x000e620000002500 */
[----:B0-----:R-:W-:-:S05]  /*0070*/  IMAD R4, R4, UR5, R3 ;  /* 0x0000000504047c24 */ /* 0x001fca000f8e0203 */
[----:B------:R-:W-:Y:S01]  /*0080*/  IADD3 R2, PT, PT, R4, -0x1, RZ ;  /* 0xffffffff04027810 */ /* 0x000fe20007ffe0ff */
[----:B-1----:R-:W-:-:S03]  /*0090*/  IMAD R5, R5, UR4, R0 ;  /* 0x0000000405057c24 */ /* 0x002fc6000f8e0200 */
[----:B------:R-:W-:Y:S02]  /*00a0*/  ISETP.GT.U32.AND P0, PT, R2, 0x1fd, PT ;  /* 0x000001fd0200780c */ /* 0x000fe40003f04070 */
[----:B------:R-:W-:-:S04]  /*00b0*/  IADD3 R0, PT, PT, R5, -0x1, RZ ;  /* 0xffffffff05007810 */ /* 0x000fc80007ffe0ff */
[----:B------:R-:W-:-:S13]  /*00c0*/  ISETP.GT.U32.OR P0, PT, R0, 0x27d, P0 ;  /* 0x0000027d0000780c */ /* 0x000fda0000704470 */
[----:B------:R-:W-:Y:S05]  /*00d0*/  @P0 EXIT ;  /* 0x000000000000094d */ /* 0x000fea0003800000 */
[----:B------:R-:W0:Y:S01]  /*00e0*/  LDC R0, c[0x0][0x388] ;  /* 0x0000e200ff007b82 */ /* 0x000e220000000800 */
[----:B------:R-:W1:Y:S01]  /*00f0*/  LDCU.64 UR4, c[0x0][0x358] ;  /* 0x00006b00ff0477ac */ /* 0x000e620008000a00 */
[----:B------:R-:W-:-:S06]  /*0100*/  LEA R5, R5, R4, 0x9 ;  /* 0x0000000405057211 */ /* 0x000fcc00078e48ff */
[----:B------:R-:W2:Y:S01]  /*0110*/  LDC.64 R2, c[0x0][0x380] ;  /* 0x0000e000ff027b82 */ /* 0x000ea20000000a00 */
[----:B0-----:R-:W-:-:S04]  /*0120*/  IMAD R9, R0, 0x50000, R5 ;  /* 0x0005000000097824 */ /* 0x001fc800078e0205 */
[----:B--2---:R-:W-:-:S05]  /*0130*/  IMAD.WIDE R8, R9, 0x4, R2 ;  /* 0x0000000409087825 */ /* 0x004fca00078e0202 */
[----:B-1----:R-:W2:Y:S04]  /*0140*/  LDG.E R6, desc[UR4][R8.64] ;  /* 0x0000000408067981 */ /* 0x002ea8000c1e1900 */
[----:B------:R-:W3:Y:S04]  /*0150*/  LDG.E R4, desc[UR4][R8.64+0x800] ;  /* 0x0008000408047981 */ /* 0x000ee8000c1e1900 */
[----:B------:R-:W3:Y:S04]  /*0160*/  LDG.E R11, desc[UR4][R8.64+-0x800] ;  /* 0xfff80004080b7981 */ /* 0x000ee8000c1e1900 */
[----:B------:R-:W4:Y:S04]  /*0170*/  LDG.E R12, desc[UR4][R8.64+0x4] ;  /* 0x00000404080c7981 */ /* 0x000f28000c1e1900 */
[----:B------:R-:W4:Y:S01]  /*0180*/  LDG.E R13, desc[UR4][R8.64+-0x4] ;  /* 0xfffffc04080d7981 */ /* 0x000f22000c1e1900 */
[----:B------:R-:W-:Y:S01]  /*0190*/  UMOV UR6, 0x9999999a ;  /* 0x9999999a00067882 */ /* 0x000fe20000000000 */
[----:B------:R-:W-:Y:S01]  /*01a0*/  UMOV UR7, 0x3fb99999 ;  /* 0x3fb9999900077882 */ /* 0x000fe20000000000 */
[----:B------:R-:W-:-:S05]  /*01b0*/  IADD3 R0, PT, PT, -R0, 0x1, RZ ;  /* 0x0000000100007810 */ /* 0x000fca0007ffe1ff */
[----:B------:R-:W-:-:S04]  /*01c0*/  IMAD R5, R0, 0x50000, R5 ;  /* 0x0005000000057824 */ /* 0x000fc800078e0205 */
[----:B------:R-:W-:Y:S01]  /*01d0*/  IMAD.WIDE R2, R5, 0x4, R2 ;  /* 0x0000000405027825 */ /* 0x000fe200078e0202 */
[----:B--2---:R-:W0:Y:S03]  /*01e0*/  F2F.F64.F32 R6, R6 ;  /* 0x0000000600067310 */ /* 0x004e260000201800 */
[----:B---3--:R-:W-:-:S05]  /*01f0*/  FADD R4, R4, R11 ;  /* 0x0000000b04047221 */ /* 0x008fca0000000000 */
[----:B------:R-:W1:Y:S01]  /*0200*/  F2F.F64.F32 R10, R4 ;  /* 0x00000004000a7310 */ /* 0x000e620000201800 */
[----:B----4-:R-:W-:Y:S01]  /*0210*/  FADD R16, R12, R13 ;  /* 0x0000000d0c107221 */ /* 0x010fe20000000000 */
[----:B0-----:R-:W-:-:S06]  /*0220*/  DADD R12, R6, R6 ;  /* 0x00000000060c7229 */ /* 0x001fcc0000000006 */
[----:B------:R-:W0:Y:S02]  /*0230*/  F2F.F64.F32 R14, R16 ;  /* 0x00000010000e7310 */ /* 0x000e240000201800 */
[----:B-1----:R-:W-:Y:S02]  /*0240*/  DADD R10, R10, -R12 ;  /* 0x000000000a0a7229 */ /* 0x002fe4000000080c */
[----:B0-----:R-:W-:-:S06]  /*0250*/  DADD R14, -R12, R14 ;  /* 0x000000000c0e7229 */ /* 0x001fcc000000010e */
[----:B------:R-:W-:-:S08]  /*0260*/  DFMA R10, R10, UR6, R6 ;  /* 0x000000060a0a7c2b */ /* 0x000fd00008000006 */
[----:B------:R-:W-:-:S10]  /*0270*/  DFMA R10, R14, UR6, R10 ;  /* 0x000000060e0a7c2b */ /* 0x000fd4000800000a */
[----:B------:R-:W0:Y:S02]  /*0280*/  F2F.F32.F64 R11, R10 ;  /* 0x0000000a000b7310 */ /* 0x000e240000301000 */
[----:B0-----:R-:W-:Y:S01]  /*0290*/  STG.E desc[UR4][R2.64], R11 ;  /* 0x0000000b02007986 */ /* 0x001fe2000c101904 */
[----:B------:R-:W-:Y:S05]  /*02a0*/  EXIT ;  /* 0x000000000000794d */ /* 0x000fea0003800000 */
.L_x_0:
[----:B------:R-:W-:-:S00]  /*02b0*/  BRA `(.L_x_0) ;  /* 0xfffffffc00fc7947 */ /* 0x000fc0000383ffff */
[----:B------:R-:W-:-:S00]  /*02c0*/  NOP ;  /* 0x0000000000007918 */ /* 0x000fc00000000000 */
        /* <DEDUP_REMOVED lines=11> */
.L_x_23:


//--------------------- .text._Z6inidatPfi        --------------------------
	.section	.text._Z6inidatPfi,"ax",@progbits
	.align	128
        .global         _Z6inidatPfi
        .type           _Z6inidatPfi,@function
        .size           _Z6inidatPfi,(.L_x_24 - _Z6inidatPfi)
        .other          _Z6inidatPfi,@"STO_CUDA_ENTRY STV_DEFAULT"
_Z6inidatPfi:
.text._Z6inidatPfi:
        /* <DEDUP_REMOVED lines=8> */
[----:B------:R-:W-:Y:S01]  /*0080*/  ISETP.GT.U32.AND P0, PT, R5, 0x1ff, PT ;  /* 0x000001ff0500780c */ /* 0x000fe20003f04070 */
[----:B-1----:R-:W-:-:S05]  /*0090*/  IMAD R0, R0, UR4, R3 ;  /* 0x0000000400007c24 */ /* 0x002fca000f8e0203 */
[----:B------:R-:W-:-:S13]  /*00a0*/  ISETP.GT.U32.OR P0, PT, R0, 0x27f, P0 ;  /* 0x0000027f0000780c */ /* 0x000fda0000704470 */
[----:B------:R-:W-:Y:S05]  /*00b0*/  @P0 EXIT ;  /* 0x000000000000094d */ /* 0x000fea0003800000 */
[----:B------:R-:W0:Y:S01]  /*00c0*/  LDC R9, c[0x0][0x388] ;  /* 0x0000e200ff097b82 */ /* 0x000e220000000800 */
[C---:B------:R-:W-:Y:S01]  /*00d0*/  IADD3 R4, PT, PT, -R0.reuse, 0x27f, RZ ;  /* 0x0000027f00047810 */ /* 0x040fe20007ffe1ff */
[CC--:B------:R-:W-:Y:S01]  /*00e0*/  IMAD R7, R0.reuse, R5.reuse, RZ ;  /* 0x0000000500077224 */ /* 0x0c0fe200078e02ff */
[----:B------:R-:W1:Y:S01]  /*00f0*/  LDCU.64 UR4, c[0x0][0x358] ;  /* 0x00006b00ff0477ac */ /* 0x000e620008000a00 */
[----:B------:R-:W-:Y:S02]  /*0100*/  LEA R0, R0, R5, 0x9 ;  /* 0x0000000500007211 */ /* 0x000fe400078e48ff */
[----:B------:R-:W-:Y:S01]  /*0110*/  IADD3 R5, PT, PT, -R5, 0x1ff, RZ ;  /* 0x000001ff05057810 */ /* 0x000fe20007ffe1ff */
[----:B------:R-:W-:Y:S01]  /*0120*/  IMAD R4, R4, R7, RZ ;  /* 0x0000000704047224 */ /* 0x000fe200078e02ff */
[----:B------:R-:W2:Y:S03]  /*0130*/  LDC.64 R2, c[0x0][0x380] ;  /* 0x0000e000ff027b82 */ /* 0x000ea60000000a00 */
[----:B------:R-:W-:-:S02]  /*0140*/  IMAD R4, R5, R4, RZ ;  /* 0x0000000405047224 */ /* 0x000fc400078e02ff */
[----:B0-----:R-:W-:-:S04]  /*0150*/  IMAD R5, R9, 0x50000, R0 ;  /* 0x0005000009057824 */ /* 0x001fc800078e0200 */
[----:B--2---:R-:W-:Y:S01]  /*0160*/  IMAD.WIDE R2, R5, 0x4, R2 ;  /* 0x0000000405027825 */ /* 0x004fe200078e0202 */
[----:B------:R-:W-:-:S05]  /*0170*/  I2FP.F32.U32 R5, R4 ;  /* 0x0000000400057245 */ /* 0x000fca0000201000 */
[----:B-1----:R-:W-:Y:S01]  /*0180*/  STG.E desc[UR4][R2.64], R5 ;  /* 0x0000000502007986 */ /* 0x002fe2000c101904 */
[----:B------:R-:W-:Y:S05]  /*0190*/  EXIT ;  /* 0x000000000000794d */ /* 0x000fea0003800000 */
.L_x_1:
        /* <DEDUP_REMOVED lines=14> */
.L_x_24:


//--------------------- .text._Z5printPfi         --------------------------
	.section	.text._Z5printPfi,"ax",@progbits
	.align	128
        .global         _Z5printPfi
        .type           _Z5printPfi,@function
        .size           _Z5printPfi,(.L_x_25 - _Z5printPfi)
        .other          _Z5printPfi,@"STO_CUDA_ENTRY STV_DEFAULT"
_Z5printPfi:
.text._Z5printPfi:
[----:B------:R-:W0:Y:S01]  /*0000*/  LDC R1, c[0x0][0x37c] ;  /* 0x0000df00ff017b82 */ /* 0x000e220000000800 */
[----:B------:R-:W1:Y:S01]  /*0010*/  LDCU UR4, c[0x0][0x2f8] ;  /* 0x00005f00ff0477ac */ /* 0x000e620008000800 */
[----:B0-----:R-:W-:Y:S02]  /*0020*/  VIADD R1, R1, 0xfffffff8 ;  /* 0xfffffff801017836 */ /* 0x001fe40000000000 */
[----:B------:R-:W-:Y:S01]  /*0030*/  IMAD.MOV.U32 R24, RZ, RZ, RZ ;  /* 0x000000ffff187224 */ /* 0x000fe200078e00ff */
[----:B------:R-:W0:Y:S01]  /*0040*/  LDCU.64 UR38, c[0x0][0x380] ;  /* 0x00007000ff2677ac */ /* 0x000e220008000a00 */
[----:B------:R-:W2:Y:S01]  /*0050*/  LDCU UR5, c[0x0][0x2fc] ;  /* 0x00005f80ff0577ac */ /* 0x000ea20008000800 */
[----:B------:R-:W3:Y:S01]  /*0060*/  LDCU.64 UR36, c[0x0][0x358] ;  /* 0x00006b00ff2477ac */ /* 0x000ee20008000a00 */
[----:B-1----:R-:W-:Y:S01]  /*0070*/  IADD3 R22, P0, PT, R1, UR4, RZ ;  /* 0x0000000401167c10 */ /* 0x002fe2000ff1e0ff */
[----:B0-----:R-:W-:-:S03]  /*0080*/  UIADD3 UR38, UP0, UPT, UR38, 0x20, URZ ;  /* 0x0000002026267890 */ /* 0x001fc6000ff1e0ff */
[----:B--2---:R-:W-:Y:S01]  /*0090*/  IADD3.X R19, PT, PT, RZ, UR5, RZ, P0, !PT ;  /* 0x00000005ff137c10 */ /* 0x004fe200087fe4ff */
[----:B---3--:R-:W-:-:S12]  /*00a0*/  UIADD3.X UR39, UPT, UPT, URZ, UR39, URZ, UP0, !UPT ;  /* 0x00000027ff277290 */ /* 0x008fd800087fe4ff */
.L_x_21:
[----:B------:R-:W0:Y:S01]  /*00b0*/  LDC R23, c[0x0][0x388] ;  /* 0x0000e200ff177b82 */ /* 0x000e220000000800 */
[----:B------:R-:W-:Y:S01]  /*00c0*/  BSSY.RECONVERGENT B6, `(.L_x_2) ;  /* 0x00000c2000067945 */ /* 0x000fe20003800200 */
[----:B------:R-:W-:Y:S02]  /*00d0*/  IMAD.MOV.U32 R18, RZ, RZ, RZ ;  /* 0x000000ffff127224 */ /* 0x000fe400078e00ff */
[----:B0-----:R-:W-:Y:S02]  /*00e0*/  IMAD R23, R23, 0x280, R24 ;  /* 0x0000028017177824 */ /* 0x001fe400078e0218 */
[----:B------:R-:W-:-:S03]  /*00f0*/  VIADD R24, R24, 0x1 ;  /* 0x0000000118187836 */ /* 0x000fc60000000000 */
[----:B------:R-:W-:Y:S02]  /*0100*/  SHF.L.U32 R23, R23, 0x9, RZ ;  /* 0x0000000917177819 */ /* 0x000fe400000006ff */
[----:B------:R-:W-:-:S04]  /*0110*/  ISETP.NE.AND P0, PT, R24, 0x280, PT ;  /* 0x000002801800780c */ /* 0x000fc80003f05270 */
[----:B------:R-:W-:-:S09]  /*0120*/  P2R R26, PR, RZ, 0x1 ;  /* 0x00000001ff1a7803 */ /* 0x000fd20000000000 */
.L_x_19:
[----:B------:R-:W-:Y:S02]  /*0130*/  IMAD.U32 R16, RZ, RZ, UR38 ;  /* 0x00000026ff107e24 */ /* 0x000fe4000f8e00ff */
[----:B------:R-:W-:Y:S01]  /*0140*/  IMAD.U32 R17, RZ, RZ, UR39 ;  /* 0x00000027ff117e24 */ /* 0x000fe2000f8e00ff */
[----:B------:R-:W-:Y:S01]  /*0150*/  MOV R2, 0x10 ;  /* 0x0000001000027802 */ /* 0x000fe20000000f00 */
[----:B------:R-:W0:Y:S01]  /*0160*/  LDCU.64 UR4, c[0x4][URZ] ;  /* 0x01000000ff0477ac */ /* 0x000e220008000a00 */
[----:B------:R-:W-:-:S05]  /*0170*/  IMAD.WIDE R16, R23, 0x4, R16 ;  /* 0x0000000417107825 */ /* 0x000fca00078e0210 */
[----:B------:R-:W2:Y:S01]  /*0180*/  LDG.E R0, desc[UR36][R16.64+-0x20] ;  /* 0xffffe02410007981 */ /* 0x000ea2000c1e1900 */
[----:B------:R-:W1:Y:S01]  /*0190*/  LDC.64 R2, c[0x4][R2] ;  /* 0x0100000002027b82 */ /* 0x000e620000000a00 */
[----:B------:R-:W-:Y:S01]  /*01a0*/  IADD3 R18, PT, PT, R18, 0x10, RZ ;  /* 0x0000001012127810 */ /* 0x000fe20007ffe0ff */
[----:B------:R-:W-:Y:S01]  /*01b0*/  IMAD.MOV.U32 R7, RZ, RZ, R19 ;  /* 0x000000ffff077224 */ /* 0x000fe200078e0013 */
[----:B------:R-:W-:Y:S02]  /*01c0*/  MOV R6, R22 ;  /* 0x0000001600067202 */ /* 0x000fe40000000f00 */
[----:B------:R-:W-:-:S04]  /*01d0*/  ISETP.NE.AND P0, PT, R18, 0x200, PT ;  /* 0x000002001200780c */ /* 0x000fc80003f05270 */
[----:B------:R-:W-:Y:S01]  /*01e0*/  P2R R25, PR, RZ, 0x1 ;  /* 0x00000001ff197803 */ /* 0x000fe20000000000 */
[----:B0-----:R-:W-:Y:S02]  /*01f0*/  IMAD.U32 R4, RZ, RZ, UR4 ;  /* 0x00000004ff047e24 */ /* 0x001fe4000f8e00ff */
[----:B------:R-:W-:Y:S01]  /*0200*/  IMAD.U32 R5, RZ, RZ, UR5 ;  /* 0x00000005ff057e24 */ /* 0x000fe2000f8e00ff */
[----:B--2---:R-:W0:Y:S02]  /*0210*/  F2F.F64.F32 R8, R0 ;  /* 0x0000000000087310 */ /* 0x004e240000201800 */
[----:B01----:R0:W-:Y:S04]  /*0220*/  STL.64 [R1], R8 ;  /* 0x0000000801007387 */ /* 0x0031e80000100a00 */
[----:B------:R-:W-:-:S07]  /*0230*/  LEPC R20, `(.L_x_3) ;  /* 0x000000001014794e */ /* 0x000fce0000000000 */
[----:B0-----:R-:W-:Y:S05]  /*0240*/  CALL.ABS.NOINC R2 ;  /* 0x0000000002007343 */ /* 0x001fea0003c00000 */
.L_x_3:
[----:B------:R-:W2:Y:S01]  /*0250*/  LDG.E R0, desc[UR36][R16.64+-0x1c] ;  /* 0xffffe42410007981 */ /* 0x000ea2000c1e1900 */
[----:B------:R-:W-:Y:S01]  /*0260*/  MOV R2, 0x10 ;  /* 0x0000001000027802 */ /* 0x000fe20000000f00 */
[----:B------:R-:W0:Y:S01]  /*0270*/  LDCU.64 UR4, c[0x4][URZ] ;  /* 0x01000000ff0477ac */ /* 0x000e220008000a00 */
[----:B------:R-:W-:Y:S02]  /*0280*/  IMAD.MOV.U32 R6, RZ, RZ, R22 ;  /* 0x000000ffff067224 */ /* 0x000fe400078e0016 */
[----:B------:R1:W3:Y:S01]  /*0290*/  LDC.64 R8, c[0x4][R2] ;  /* 0x0100000002087b82 */ /* 0x0002e20000000a00 */
[----:B------:R-:W-:Y:S02]  /*02a0*/  IMAD.MOV.U32 R7, RZ, RZ, R19 ;  /* 0x000000ffff077224 */ /* 0x000fe400078e0013 */
[----:B0-----:R-:W-:Y:S01]  /*02b0*/  IMAD.U32 R4, RZ, RZ, UR4 ;  /* 0x00000004ff047e24 */ /* 0x001fe2000f8e00ff */
[----:B------:R-:W-:Y:S01]  /*02c0*/  MOV R5, UR5 ;  /* 0x0000000500057c02 */ /* 0x000fe20008000f00 */
[----:B--2---:R-:W0:Y:S02]  /*02d0*/  F2F.F64.F32 R10, R0 ;  /* 0x00000000000a7310 */ /* 0x004e240000201800 */
[----:B0--3--:R1:W-:Y:S04]  /*02e0*/  STL.64 [R1], R10 ;  /* 0x0000000a01007387 */ /* 0x0093e80000100a00 */
[----:B------:R-:W-:-:S07]  /*02f0*/  LEPC R20, `(.L_x_4) ;  /* 0x000000001014794e */ /* 0x000fce0000000000 */
[----:B-1----:R-:W-:Y:S05]  /*0300*/  CALL.ABS.NOINC R8 ;  /* 0x0000000008007343 */ /* 0x002fea0003c00000 */
.L_x_4:
[----:B------:R-:W2:Y:S01]  /*0310*/  LDG.E R0, desc[UR36][R16.64+-0x18] ;  /* 0xffffe82410007981 */ /* 0x000ea2000c1e1900 */
[----:B------:R0:W1:Y:S01]  /*0320*/  LDC.64 R8, c[0x4][R2] ;  /* 0x0100000002087b82 */ /* 0x0000620000000a00 */
[----:B------:R-:W3:Y:S01]  /*0330*/  LDCU.64 UR4, c[0x4][URZ] ;  /* 0x01000000ff0477ac */ /* 0x000ee20008000a00 */
[----:B------:R-:W-:Y:S01]  /*0340*/  IMAD.MOV.U32 R6, RZ, RZ, R22 ;  /* 0x000000ffff067224 */ /* 0x000fe200078e0016 */
[----:B------:R-:W-:Y:S02]  /*0350*/  MOV R7, R19 ;  /* 0x0000001300077202 */ /* 0x000fe40000000f00 */
[----:B---3--:R-:W-:Y:S01]  /*0360*/  MOV R4, UR4 ;  /* 0x0000000400047c02 */ /* 0x008fe20008000f00 */
[----:B------:R-:W-:Y:S01]  /*0370*/  IMAD.U32 R5, RZ, RZ, UR5 ;  /* 0x00000005ff057e24 */ /* 0x000fe2000f8e00ff */
[----:B--2---:R-:W2:Y:S02]  /*0380*/  F2F.F64.F32 R10, R0 ;  /* 0x00000000000a7310 */ /* 0x004ea40000201800 */
[----:B-12---:R0:W-:Y:S04]  /*0390*/  STL.64 [R1], R10 ;  /* 0x0000000a01007387 */ /* 0x0061e80000100a00 */
[----:B------:R-:W-:-:S07]  /*03a0*/  LEPC R20, `(.L_x_5) ;  /* 0x000000001014794e */ /* 0x000fce0000000000 */
[----:B0-----:R-:W-:Y:S05]  /*03b0*/  CALL.ABS.NOINC R8 ;  /* 0x0000000008007343 */ /* 0x001fea0003c00000 */
.L_x_5:
[----:B------:R-:W2:Y:S01]  /*03c0*/  LDG.E R0, desc[UR36][R16.64+-0x14] ;  /* 0xffffec2410007981 */ /* 0x000ea2000c1e1900 */
[----:B------:R0:W1:Y:S01]  /*03d0*/  LDC.64 R8, c[0x4][R2] ;  /* 0x0100000002087b82 */ /* 0x0000620000000a00 */
[----:B------:R-:W3:Y:S01]  /*03e0*/  LDCU.64 UR4, c[0x4][URZ] ;  /* 0x01000000ff0477ac */ /* 0x000ee20008000a00 */
[----:B------:R-:W-:Y:S01]  /*03f0*/  MOV R6, R22 ;  /* 0x0000001600067202 */ /* 0x000fe20000000f00 */
[----:B------:R-:W-:Y:S02]  /*0400*/  IMAD.MOV.U32 R7, RZ, RZ, R19 ;  /* 0x000000ffff077224 */ /* 0x000fe400078e0013 */
[----:B---3--:R-:W-:Y:S02]  /*0410*/  IMAD.U32 R4, RZ, RZ, UR4 ;  /* 0x00000004ff047e24 */ /* 0x008fe4000f8e00ff */
[----:B------:R-:W-:Y:S01]  /*0420*/  IMAD.U32 R5, RZ, RZ, UR5 ;  /* 0x00000005ff057e24 */ /* 0x000fe2000f8e00ff */
[----:B--2---:R-:W2:Y:S02]  /*0430*/  F2F.F64.F32 R10, R0 ;  /* 0x00000000000a7310 */ /* 0x004ea40000201800 */
[----:B-12---:R0:W-:Y:S04]  /*0440*/  STL.64 [R1], R10 ;  /* 0x0000000a01007387 */ /* 0x0061e80000100a00 */
[----:B------:R-:W-:-:S07]  /*0450*/  LEPC R20, `(.L_x_6) ;  /* 0x000000001014794e */ /* 0x000fce0000000000 */
[----:B0-----:R-:W-:Y:S05]  /*0460*/  CALL.ABS.NOINC R8 ;  /* 0x0000000008007343 */ /* 0x001fea0003c00000 */
.L_x_6:
[----:B------:R-:W2:Y:S01]  /*0470*/  LDG.E R0, desc[UR36][R16.64+-0x10] ;  /* 0xfffff02410007981 */ /* 0x000ea2000c1e1900 */
[----:B------:R0:W1:Y:S01]  /*0480*/  LDC.64 R8, c[0x4][R2] ;  /* 0x0100000002087b82 */ /* 0x0000620000000a00 */
[----:B------:R-:W3:Y:S01]  /*0490*/  LDCU.64 UR4, c[0x4][URZ] ;  /* 0x01000000ff0477ac */ /* 0x000ee20008000a00 */
[----:B------:R-:W-:Y:S02]  /*04a0*/  IMAD.MOV.U32 R6, RZ, RZ, R22 ;  /* 0x000000ffff067224 */ /* 0x000fe400078e0016 */
[----:B------:R-:W-:Y:S02]  /*04b0*/  IMAD.MOV.U32 R7, RZ, RZ, R19 ;  /* 0x000000ffff077224 */ /* 0x000fe400078e0013 */
[----:B---3--:R-:W-:Y:S01]  /*04c0*/  IMAD.U32 R4, RZ, RZ, UR4 ;  /* 0x00000004ff047e24 */ /* 0x008fe2000f8e00ff */
[----:B------:R-:W-:Y:S01]  /*04d0*/  MOV R5, UR5 ;  /* 0x0000000500057c02 */ /* 0x000fe20008000f00 */
[----:B--2---:R-:W2:Y:S02]  /*04e0*/  F2F.F64.F32 R10, R0 ;  /* 0x00000000000a7310 */ /* 0x004ea40000201800 */
[----:B-12---:R0:W-:Y:S04]  /*04f0*/  STL.64 [R1], R10 ;  /* 0x0000000a01007387 */ /* 0x0061e80000100a00 */
[----:B------:R-:W-:-:S07]  /*0500*/  LEPC R20, `(.L_x_7) ;  /* 0x000000001014794e */ /* 0x000fce0000000000 */
[----:B0-----:R-:W-:Y:S05]  /*0510*/  CALL.ABS.NOINC R8 ;  /* 0x0000000008007343 */ /* 0x001fea0003c00000 */
.L_x_7:
        /* <DEDUP_REMOVED lines=11> */
.L_x_8:
        /* <DEDUP_REMOVED lines=11> */
.L_x_9:
        /* <DEDUP_REMOVED lines=11> */
.L_x_10:
        /* <DEDUP_REMOVED lines=11> */
.L_x_11:
        /* <DEDUP_REMOVED lines=11> */
.L_x_12:
        /* <DEDUP_REMOVED lines=11> */
.L_x_13:
        /* <DEDUP_REMOVED lines=11> */
.L_x_14:
        /* <DEDUP_REMOVED lines=11> */
.L_x_15:
        /* <DEDUP_REMOVED lines=11> */
.L_x_16:
[----:B------:R-:W2:Y:S01]  /*0b50*/  LDG.E R0, desc[UR36][R16.64+0x18] ;  /* 0x0000182410007981 */ /* 0x000ea2000c1e1900 */
[----:B------:R0:W1:Y:S01]  /*0b60*/  LDC.64 R8, c[0x4][R2] ;  /* 0x0100000002087b82 */ /* 0x0000620000000a00 */
[----:B------:R-:W3:Y:S01]  /*0b70*/  LDCU.64 UR4, c[0x4][URZ] ;  /* 0x01000000ff0477ac */ /* 0x000ee20008000a00 */
[----:B------:R-:W-:Y:S01]  /*0b80*/  MOV R6, R22 ;  /* 0x0000001600067202 */ /* 0x000fe20000000f00 */
[----:B------:R-:W-:Y:S01]  /*0b90*/  IMAD.MOV.U32 R7, RZ, RZ, R19 ;  /* 0x000000ffff077224 */ /* 0x000fe200078e0013 */
[----:B---3--:R-:W-:Y:S01]  /*0ba0*/  MOV R4, UR4 ;  /* 0x0000000400047c02 */ /* 0x008fe20008000f00 */
[----:B------:R-:W-:Y:S01]  /*0bb0*/  IMAD.U32 R5, RZ, RZ, UR5 ;  /* 0x00000005ff057e24 */ /* 0x000fe2000f8e00ff */
[----:B--2---:R-:W2:Y:S02]  /*0bc0*/  F2F.F64.F32 R10, R0 ;  /* 0x00000000000a7310 */ /* 0x004ea40000201800 */
[----:B-12---:R0:W-:Y:S04]  /*0bd0*/  STL.64 [R1], R10 ;  /* 0x0000000a01007387 */ /* 0x0061e80000100a00 */
[----:B------:R-:W-:-:S07]  /*0be0*/  LEPC R20, `(.L_x_17) ;  /* 0x000000001014794e */ /* 0x000fce0000000000 */
[----:B0-----:R-:W-:Y:S05]  /*0bf0*/  CALL.ABS.NOINC R8 ;  /* 0x0000000008007343 */ /* 0x001fea0003c00000 */
.L_x_17:
        /* <DEDUP_REMOVED lines=11> */
.L_x_18:
[----:B------:R-:W-:Y:S02]  /*0cb0*/  ISETP.NE.AND P6, PT, R25, RZ, PT ;  /* 0x000000ff1900720c */ /* 0x000fe40003fc5270 */
[----:B------:R-:W-:-:S11]  /*0cc0*/  IADD3 R23, PT, PT, R23, 0x10, RZ ;  /* 0x0000001017177810 */ /* 0x000fd60007ffe0ff */
[----:B------:R-:W-:Y:S05]  /*0cd0*/  @P6 BRA `(.L_x_19) ;  /* 0xfffffff400146947 */ /* 0x000fea000383ffff */
[----:B------:R-:W-:Y:S05]  /*0ce0*/  BSYNC.RECONVERGENT B6 ;  /* 0x0000000000067941 */ /* 0x000fea0003800200 */
.L_x_2:
[----:B------:R-:W0:Y:S01]  /*0cf0*/  LDC.64 R2, c[0x4][R2] ;  /* 0x0100000002027b82 */ /* 0x000e220000000a00 */
[----:B------:R-:W1:Y:S01]  /*0d00*/  LDCU.64 UR4, c[0x4][0x8] ;  /* 0x01000100ff0477ac */ /* 0x000e620008000a00 */
[----:B------:R-:W-:Y:S01]  /*0d10*/  CS2R R6, SRZ ;  /* 0x0000000000067805 */ /* 0x000fe2000001ff00 */
[----:B-1----:R-:W-:Y:S01]  /*0d20*/  IMAD.U32 R4, RZ, RZ, UR4 ;  /* 0x00000004ff047e24 */ /* 0x002fe2000f8e00ff */
[----:B------:R-:W-:-:S07]  /*0d30*/  MOV R5, UR5 ;  /* 0x0000000500057c02 */ /* 0x000fce0008000f00 */
[----:B------:R-:W-:-:S07]  /*0d40*/  LEPC R20, `(.L_x_20) ;  /* 0x000000001014794e */ /* 0x000fce0000000000 */
[----:B0-----:R-:W-:Y:S05]  /*0d50*/  CALL.ABS.NOINC R2 ;  /* 0x0000000002007343 */ /* 0x001fea0003c00000 */
.L_x_20:
[----:B------:R-:W-:-:S13]  /*0d60*/  ISETP.NE.AND P6, PT, R26, RZ, PT ;  /* 0x000000ff1a00720c */ /* 0x000fda0003fc5270 */
[----:B------:R-:W-:Y:S05]  /*0d70*/  @P6 BRA `(.L_x_21) ;  /* 0xfffffff000cc6947 */ /* 0x000fea000383ffff */
[----:B------:R-:W-:Y:S05]  /*0d80*/  EXIT ;  /* 0x000000000000794d */ /* 0x000fea0003800000 */
.L_x_22:
        /* <DEDUP_REMOVED lines=15> */
.L_x_25:


//--------------------- .nv.global.init           --------------------------
	.section	.nv.global.init,"aw",@progbits
.nv.global.init:
	.type		$str$1,@object
	.size		$str$1,($str - $str$1)
$str$1:
        /*0000*/ 	.byte	0x0a, 0x00
	.type		$str,@object
	.size		$str,(.L_0 - $str)
$str:
        /*0002*/ 	.byte	0x25, 0x36, 0x2e, 0x32, 0x66, 0x20, 0x00
.L_0:


//--------------------- .nv.shared.reserved.0     --------------------------
	.section	.nv.shared.reserved.0,"aw",@nobits
	.weak		__nv_reservedSMEM_offset_0_alias
	.size		__nv_reservedSMEM_offset_0_alias, 0, 64
	.other		__nv_reservedSMEM_offset_0_alias,@"STO_CUDA_RESERVED_SHARED STV_DEFAULT"
__nv_reservedSMEM_offset_0_alias:
	.zero		0
	.zero		64


//--------------------- .nv.constant0._Z6updatePfi --------------------------
	.section	.nv.constant0._Z6updatePfi,"a",@progbits
	.sectionflags	@""
	.align	4
.nv.constant0._Z6updatePfi:
	.zero		908


//--------------------- .nv.constant0._Z6inidatPfi --------------------------
	.section	.nv.constant0._Z6inidatPfi,"a",@progbits
	.sectionflags	@""
	.align	4
.nv.constant0._Z6inidatPfi:
	.zero		908


//--------------------- .nv.constant0._Z5printPfi --------------------------
	.section	.nv.constant0._Z5printPfi,"a",@progbits
	.sectionflags	@""
	.align	4
.nv.constant0._Z5printPfi:
	.zero		908


//--------------------- SYMBOLS --------------------------

	.type		.nv.reservedSmem.offset0,@object
	.size		.nv.reservedSmem.offset0,0x4
	.type		vprintf,@function
